	.headerflags	@"EF_CUDA_TEXMODE_UNIFIED EF_CUDA_64BIT_ADDRESS EF_CUDA_ACCELERATORS EF_CUDA_SM90 EF_CUDA_VIRTUAL_SM(EF_CUDA_SM90)"
	.elftype	@"ET_EXEC"


//--------------------- .nv.info                  --------------------------
	.section	.nv.info,"",@"SHT_CUDA_INFO"
	.align	4


	//----- nvinfo : EIATTR_REGCOUNT
	.align		4
        /*0000*/ 	.byte	0x04, 0x2f
        /*0002*/ 	.short	(.L_1 - .L_0)
	.align		4
.L_0:
        /*0004*/ 	.word	index@(triton_poi_fused_add_leaky_relu_leaky_relu_backward_36)
        /*0008*/ 	.word	0x00000010


	//----- nvinfo : EIATTR_MIN_STACK_SIZE
	.align		4
.L_1:
        /*000c*/ 	.byte	0x04, 0x12
        /*000e*/ 	.short	(.L_3 - .L_2)
	.align		4
.L_2:
        /*0010*/ 	.word	index@(triton_poi_fused_add_leaky_relu_leaky_relu_backward_36)
        /*0014*/ 	.word	0x00000000


	//----- nvinfo : EIATTR_FRAME_SIZE
	.align		4
.L_3:
        /*0018*/ 	.byte	0x04, 0x11
        /*001a*/ 	.short	(.L_5 - .L_4)
	.align		4
.L_4:
        /*001c*/ 	.word	index@(triton_poi_fused_add_leaky_relu_leaky_relu_backward_36)
        /*0020*/ 	.word	0x00000000


	//----- nvinfo : EIATTR_MIN_STACK_SIZE
	.align		4
.L_5:
        /*0024*/ 	.byte	0x04, 0x12
        /*0026*/ 	.short	(.L_7 - .L_6)
	.align		4
.L_6:
        /*0028*/ 	.word	index@(triton_poi_fused_add_leaky_relu_leaky_relu_backward_36)
        /*002c*/ 	.word	0x00000000
.L_7:


//--------------------- .nv.info.triton_poi_fused_add_leaky_relu_leaky_relu_backward_36 --------------------------
	.section	.nv.info.triton_poi_fused_add_leaky_relu_leaky_relu_backward_36,"",@"SHT_CUDA_INFO"
	.sectionflags	@""
	.align	4


	//----- nvinfo : EIATTR_CUDA_API_VERSION
	.align		4
        /*0000*/ 	.byte	0x04, 0x37
        /*0002*/ 	.short	(.L_9 - .L_8)
.L_8:
        /*0004*/ 	.word	0x0000007c


	//----- nvinfo : EIATTR_KPARAM_INFO
	.align		4
.L_9:
        /*0008*/ 	.byte	0x04, 0x17
        /*000a*/ 	.short	(.L_11 - .L_10)
.L_10:
        /*000c*/ 	.word	0x00000000
        /*0010*/ 	.short	0x0004
        /*0012*/ 	.short	0x0020
        /*0014*/ 	.byte	0x00, 0xf0, 0x11, 0x00


	//----- nvinfo : EIATTR_KPARAM_INFO
	.align		4
.L_11:
        /*0018*/ 	.byte	0x04, 0x17
        /*001a*/ 	.short	(.L_13 - .L_12)
.L_12:
        /*001c*/ 	.word	0x00000000
        /*0020*/ 	.short	0x0003
        /*0022*/ 	.short	0x0018
        /*0024*/ 	.byte	0x00, 0xf4, 0x21, 0x00


	//----- nvinfo : EIATTR_KPARAM_INFO
	.align		4
.L_13:
        /*0028*/ 	.byte	0x04, 0x17
        /*002a*/ 	.short	(.L_15 - .L_14)
.L_14:
        /*002c*/ 	.word	0x00000000
        /*0030*/ 	.short	0x0002
        /*0032*/ 	.short	0x0010
        /*0034*/ 	.byte	0x00, 0xf4, 0x21, 0x00


	//----- nvinfo : EIATTR_KPARAM_INFO
	.align		4
.L_15:
        /*0038*/ 	.byte	0x04, 0x17
        /*003a*/ 	.short	(.L_17 - .L_16)
.L_16:
        /*003c*/ 	.word	0x00000000
        /*0040*/ 	.short	0x0001
        /*0042*/ 	.short	0x0008
        /*0044*/ 	.byte	0x00, 0xf4, 0x21, 0x00


	//----- nvinfo : EIATTR_KPARAM_INFO
	.align		4
.L_17:
        /*0048*/ 	.byte	0x04, 0x17
        /*004a*/ 	.short	(.L_19 - .L_18)
.L_18:
        /*004c*/ 	.word	0x00000000
        /*0050*/ 	.short	0x0000
        /*0052*/ 	.short	0x0000
        /*0054*/ 	.byte	0x00, 0xf4, 0x21, 0x00


	//----- nvinfo : EIATTR_SPARSE_MMA_MASK
	.align		4
.L_19:
        /*0058*/ 	.byte	0x03, 0x50
        /*005a*/ 	.short	0x0000


	//----- nvinfo : EIATTR_MAXREG_COUNT
	.align		4
        /*005c*/ 	.byte	0x03, 0x1b
        /*005e*/ 	.short	0x00ff


	//----- nvinfo : EIATTR_EXIT_INSTR_OFFSETS
	.align		4
        /*0060*/ 	.byte	0x04, 0x1c
        /*0062*/ 	.short	(.L_21 - .L_20)


	//   ....[0]....
.L_20:
        /*0064*/ 	.word	0x000001f0


	//----- nvinfo : EIATTR_REQNTID
	.align		4
.L_21:
        /*0068*/ 	.byte	0x04, 0x10
        /*006a*/ 	.short	(.L_23 - .L_22)
.L_22:
        /*006c*/ 	.word	0x00000100
        /*0070*/ 	.word	0x00000001
        /*0074*/ 	.word	0x00000001


	//----- nvinfo : EIATTR_CBANK_PARAM_SIZE
	.align		4
.L_23:
        /*0078*/ 	.byte	0x03, 0x19
        /*007a*/ 	.short	0x0024


	//----- nvinfo : EIATTR_PARAM_CBANK
	.align		4
        /*007c*/ 	.byte	0x04, 0x0a
        /*007e*/ 	.short	(.L_25 - .L_24)
	.align		4
.L_24:
        /*0080*/ 	.word	index@(.nv.constant0.triton_poi_fused_add_leaky_relu_leaky_relu_backward_36)
        /*0084*/ 	.short	0x0210
        /*0086*/ 	.short	0x0024


	//----- nvinfo : EIATTR_SW_WAR
	.align		4
.L_25:
        /*0088*/ 	.byte	0x04, 0x36
        /*008a*/ 	.short	(.L_27 - .L_26)
.L_26:
        /*008c*/ 	.word	0x00000008
.L_27:


//--------------------- .nv.callgraph             --------------------------
	.section	.nv.callgraph,"",@"SHT_CUDA_CALLGRAPH"
	.align	4
	.sectionentsize	8
	.align		4
        /*0000*/ 	.word	0x00000000
	.align		4
        /*0004*/ 	.word	0xffffffff
	.align		4
        /*0008*/ 	.word	0x00000000
	.align		4
        /*000c*/ 	.word	0xfffffffe
	.align		4
        /*0010*/ 	.word	0x00000000
	.align		4
        /*0014*/ 	.word	0xfffffffd
	.align		4
        /*0018*/ 	.word	0x00000000
	.align		4
        /*001c*/ 	.word	0xfffffffc


//--------------------- .text.triton_poi_fused_add_leaky_relu_leaky_relu_backward_36 --------------------------
	.section	.text.triton_poi_fused_add_leaky_relu_leaky_relu_backward_36,"ax",@progbits
	.align	128
        .global         triton_poi_fused_add_leaky_relu_leaky_relu_backward_36
        .type           triton_poi_fused_add_leaky_relu_leaky_relu_backward_36,@function
        .size           triton_poi_fused_add_leaky_relu_leaky_relu_backward_36,(.L_x_1 - triton_poi_fused_add_leaky_relu_leaky_relu_backward_36)
        .other          triton_poi_fused_add_leaky_relu_leaky_relu_backward_36,@"STO_CUDA_ENTRY STV_DEFAULT"
triton_poi_fused_add_leaky_relu_leaky_relu_backward_36:
.text.triton_poi_fused_add_leaky_relu_leaky_relu_backward_36:
[----:B------:R-:W-:Y:S01]  /*0000*/  LDC R1, c[0x0][0x28] ;  /* 0x00000a00ff017b82 */ /* 0x000fe20000000800 */
[----:B------:R-:W1:Y:S07]  /*0010*/  S2R R0, SR_TID.X ;  /* 0x0000000000007919 */ /* 0x000e6e0000002100 */
[----:B------:R-:W2:Y:S01]  /*0020*/  LDC.64 R2, c[0x0][0x210] ;  /* 0x00008400ff027b82 */ /* 0x000ea20000000a00 */
[----:B------:R-:W-:Y:S01]  /*0030*/  ULDC.64 UR4, c[0x0][0x208] ;  /* 0x0000820000047ab9 */ /* 0x000fe20000000a00 */
[----:B------:R-:W-:Y:S01]  /*0040*/  ULDC.64 UR6, c[0x0][0x228] ;  /* 0x00008a0000067ab9 */ /* 0x000fe20000000a00 */
[----:B------:R-:W3:Y:S05]  /*0050*/  S2R R11, SR_CTAID.X ;  /* 0x00000000000b7919 */ /* 0x000eea0000002500 */
[----:B------:R-:W4:Y:S08]  /*0060*/  LDC.64 R4, c[0x0][0x218] ;  /* 0x00008600ff047b82 */ /* 0x000f300000000a00 */
[----:B------:R-:W5:Y:S01]  /*0070*/  LDC.64 R8, c[0x0][0x220] ;  /* 0x00008800ff087b82 */ /* 0x000f620000000a00 */
[----:B-1----:R-:W-:-:S05]  /*0080*/  IMAD.SHL.U32 R0, R0, 0x2, RZ ;  /* 0x0000000200007824 */ /* 0x002fca00078e00ff */
[----:B------:R-:W-:-:S04]  /*0090*/  LOP3.LUT R0, R0, 0x1fe, RZ, 0xc0, !PT ;  /* 0x000001fe00007812 */ /* 0x000fc800078ec0ff */
[----:B---3--:R-:W-:-:S05]  /*00a0*/  LEA R11, R11, R0, 0x9 ;  /* 0x000000000b0b7211 */ /* 0x008fca00078e48ff */
[----:B--2---:R-:W-:-:S05]  /*00b0*/  IMAD.WIDE R2, R11, 0x4, R2 ;  /* 0x000000040b027825 */ /* 0x004fca00078e0202 */
[----:B------:R5:W2:Y:S01]  /*00c0*/  LDG.E.64 R12, desc[UR4][R2.64] ;  /* 0x00000004020c7981 */ /* 0x000aa2000c1e1b00 */
[----:B----4-:R-:W-:-:S06]  /*00d0*/  IMAD.WIDE R4, R11, 0x4, R4 ;  /* 0x000000040b047825 */ /* 0x010fcc00078e0204 */
[----:B------:R-:W3:Y:S01]  /*00e0*/  LDG.E.64 R4, desc[UR4][R4.64] ;  /* 0x0000000404047981 */ /* 0x000ee2000c1e1b00 */
[----:B------:R-:W-:Y:S01]  /*00f0*/  IADD3 R6, P2, R11, UR6, RZ ;  /* 0x000000060b067c10 */ /* 0x000fe2000ff5e0ff */
[----:B-----5:R-:W-:-:S03]  /*0100*/  IMAD.WIDE R2, R11, 0x4, R8 ;  /* 0x000000040b027825 */ /* 0x020fc600078e0208 */
[----:B------:R-:W-:Y:S02]  /*0110*/  LEA.HI.X.SX32 R7, R11, UR7, 0x1, P2 ;  /* 0x000000070b077c11 */ /* 0x000fe400090f0eff */
[----:B--2---:R-:W-:Y:S02]  /*0120*/  FSETP.GT.AND P0, PT, R12, RZ, PT ;  /* 0x000000ff0c00720b */ /* 0x004fe40003f04000 */
[----:B------:R-:W-:-:S11]  /*0130*/  FSETP.GT.AND P1, PT, R13, RZ, PT ;  /* 0x000000ff0d00720b */ /* 0x000fd60003f24000 */
[----:B------:R-:W-:Y:S02]  /*0140*/  @!P0 FMUL R12, R12, 0.20000000298023223877 ;  /* 0x3e4ccccd0c0c8820 */ /* 0x000fe40000400000 */
[----:B------:R-:W-:-:S03]  /*0150*/  @!P1 FMUL R13, R13, 0.20000000298023223877 ;  /* 0x3e4ccccd0d0d9820 */ /* 0x000fc60000400000 */
[----:B------:R-:W-:Y:S01]  /*0160*/  FSETP.GT.AND P1, PT, R12, RZ, PT ;  /* 0x000000ff0c00720b */ /* 0x000fe20003f24000 */
[----:B---3--:R-:W-:Y:S01]  /*0170*/  FADD R12, R4, R12 ;  /* 0x0000000c040c7221 */ /* 0x008fe20000000000 */
[----:B------:R-:W-:Y:S01]  /*0180*/  FSETP.GT.AND P0, PT, R13, RZ, PT ;  /* 0x000000ff0d00720b */ /* 0x000fe20003f04000 */
[----:B------:R-:W-:Y:S01]  /*0190*/  FADD R13, R5, R13 ;  /* 0x0000000d050d7221 */ /* 0x000fe20000000000 */
[----:B------:R-:W-:Y:S02]  /*01a0*/  SEL R0, RZ, 0x1, !P1 ;  /* 0x00000001ff007807 */ /* 0x000fe40004800000 */
[----:B------:R-:W-:Y:S02]  /*01b0*/  SEL R5, RZ, 0x100, !P0 ;  /* 0x00000100ff057807 */ /* 0x000fe40004000000 */
[----:B------:R-:W-:Y:S03]  /*01c0*/  STG.E.64 desc[UR4][R2.64], R12 ;  /* 0x0000000c02007986 */ /* 0x000fe6000c101b04 */
[----:B------:R-:W-:-:S05]  /*01d0*/  IMAD.IADD R5, R0, 0x1, R5 ;  /* 0x0000000100057824 */ /* 0x000fca00078e0205 */
[----:B------:R-:W-:Y:S01]  /*01e0*/  STG.E.U16 desc[UR4][R6.64], R5 ;  /* 0x0000000506007986 */ /* 0x000fe2000c101504 */
[----:B------:R-:W-:Y:S05]  /*01f0*/  EXIT ;  /* 0x000000000000794d */ /* 0x000fea0003800000 */
.L_x_0:
[----:B------:R-:W-:-:S00]  /*0200*/  BRA `(.L_x_0) ;  /* 0xfffffffc00fc7947 */ /* 0x000fc0000383ffff */
[----:B------:R-:W-:-:S00]  /*0210*/  NOP ;  /* 0x0000000000007918 */ /* 0x000fc00000000000 */
        /* <DEDUP_REMOVED lines=14> */
.L_x_1:


//--------------------- .nv.constant0.triton_poi_fused_add_leaky_relu_leaky_relu_backward_36 --------------------------
	.section	.nv.constant0.triton_poi_fused_add_leaky_relu_leaky_relu_backward_36,"a",@progbits
	.sectionflags	@""
	.align	4
.nv.constant0.triton_poi_fused_add_leaky_relu_leaky_relu_backward_36:
	.zero		564
